	.headerflags	@"EF_CUDA_TEXMODE_UNIFIED EF_CUDA_64BIT_ADDRESS EF_CUDA_ACCELERATORS EF_CUDA_SM90 EF_CUDA_VIRTUAL_SM(EF_CUDA_SM90)"
	.elftype	@"ET_EXEC"


//--------------------- .nv.info                  --------------------------
	.section	.nv.info,"",@"SHT_CUDA_INFO"
	.align	4


	//----- nvinfo : EIATTR_REGCOUNT
	.align		4
        /*0000*/ 	.byte	0x04, 0x2f
        /*0002*/ 	.short	(.L_1 - .L_0)
	.align		4
.L_0:
        /*0004*/ 	.word	index@(triton_poi_fused_convolution_leaky_relu_leaky_relu_backward_1)
        /*0008*/ 	.word	0x0000000e


	//----- nvinfo : EIATTR_MIN_STACK_SIZE
	.align		4
.L_1:
        /*000c*/ 	.byte	0x04, 0x12
        /*000e*/ 	.short	(.L_3 - .L_2)
	.align		4
.L_2:
        /*0010*/ 	.word	index@(triton_poi_fused_convolution_leaky_relu_leaky_relu_backward_1)
        /*0014*/ 	.word	0x00000000


	//----- nvinfo : EIATTR_FRAME_SIZE
	.align		4
.L_3:
        /*0018*/ 	.byte	0x04, 0x11
        /*001a*/ 	.short	(.L_5 - .L_4)
	.align		4
.L_4:
        /*001c*/ 	.word	index@(triton_poi_fused_convolution_leaky_relu_leaky_relu_backward_1)
        /*0020*/ 	.word	0x00000000


	//----- nvinfo : EIATTR_MIN_STACK_SIZE
	.align		4
.L_5:
        /*0024*/ 	.byte	0x04, 0x12
        /*0026*/ 	.short	(.L_7 - .L_6)
	.align		4
.L_6:
        /*0028*/ 	.word	index@(triton_poi_fused_convolution_leaky_relu_leaky_relu_backward_1)
        /*002c*/ 	.word	0x00000000
.L_7:


//--------------------- .nv.info.triton_poi_fused_convolution_leaky_relu_leaky_relu_backward_1 --------------------------
	.section	.nv.info.triton_poi_fused_convolution_leaky_relu_leaky_relu_backward_1,"",@"SHT_CUDA_INFO"
	.sectionflags	@""
	.align	4


	//----- nvinfo : EIATTR_CUDA_API_VERSION
	.align		4
        /*0000*/ 	.byte	0x04, 0x37
        /*0002*/ 	.short	(.L_9 - .L_8)
.L_8:
        /*0004*/ 	.word	0x0000007c


	//----- nvinfo : EIATTR_KPARAM_INFO
	.align		4
.L_9:
        /*0008*/ 	.byte	0x04, 0x17
        /*000a*/ 	.short	(.L_11 - .L_10)
.L_10:
        /*000c*/ 	.word	0x00000000
        /*0010*/ 	.short	0x0003
        /*0012*/ 	.short	0x0018
        /*0014*/ 	.byte	0x00, 0xf0, 0x11, 0x00


	//----- nvinfo : EIATTR_KPARAM_INFO
	.align		4
.L_11:
        /*0018*/ 	.byte	0x04, 0x17
        /*001a*/ 	.short	(.L_13 - .L_12)
.L_12:
        /*001c*/ 	.word	0x00000000
        /*0020*/ 	.short	0x0002
        /*0022*/ 	.short	0x0010
        /*0024*/ 	.byte	0x00, 0xf4, 0x21, 0x00


	//----- nvinfo : EIATTR_KPARAM_INFO
	.align		4
.L_13:
        /*0028*/ 	.byte	0x04, 0x17
        /*002a*/ 	.short	(.L_15 - .L_14)
.L_14:
        /*002c*/ 	.word	0x00000000
        /*0030*/ 	.short	0x0001
        /*0032*/ 	.short	0x0008
        /*0034*/ 	.byte	0x00, 0xf4, 0x21, 0x00


	//----- nvinfo : EIATTR_KPARAM_INFO
	.align		4
.L_15:
        /*0038*/ 	.byte	0x04, 0x17
        /*003a*/ 	.short	(.L_17 - .L_16)
.L_16:
        /*003c*/ 	.word	0x00000000
        /*0040*/ 	.short	0x0000
        /*0042*/ 	.short	0x0000
        /*0044*/ 	.byte	0x00, 0xf4, 0x21, 0x00


	//----- nvinfo : EIATTR_SPARSE_MMA_MASK
	.align		4
.L_17:
        /*0048*/ 	.byte	0x03, 0x50
        /*004a*/ 	.short	0x0000


	//----- nvinfo : EIATTR_MAXREG_COUNT
	.align		4
        /*004c*/ 	.byte	0x03, 0x1b
        /*004e*/ 	.short	0x00ff


	//----- nvinfo : EIATTR_EXIT_INSTR_OFFSETS
	.align		4
        /*0050*/ 	.byte	0x04, 0x1c
        /*0052*/ 	.short	(.L_19 - .L_18)


	//   ....[0]....
.L_18:
        /*0054*/ 	.word	0x00000280


	//   ....[1]....
        /*0058*/ 	.word	0x000002a0


	//----- nvinfo : EIATTR_REQNTID
	.align		4
.L_19:
        /*005c*/ 	.byte	0x04, 0x10
        /*005e*/ 	.short	(.L_21 - .L_20)
.L_20:
        /*0060*/ 	.word	0x00000020
        /*0064*/ 	.word	0x00000001
        /*0068*/ 	.word	0x00000001


	//----- nvinfo : EIATTR_CBANK_PARAM_SIZE
	.align		4
.L_21:
        /*006c*/ 	.byte	0x03, 0x19
        /*006e*/ 	.short	0x001c


	//----- nvinfo : EIATTR_PARAM_CBANK
	.align		4
        /*0070*/ 	.byte	0x04, 0x0a
        /*0072*/ 	.short	(.L_23 - .L_22)
	.align		4
.L_22:
        /*0074*/ 	.word	index@(.nv.constant0.triton_poi_fused_convolution_leaky_relu_leaky_relu_backward_1)
        /*0078*/ 	.short	0x0210
        /*007a*/ 	.short	0x001c


	//----- nvinfo : EIATTR_SW_WAR
	.align		4
.L_23:
        /*007c*/ 	.byte	0x04, 0x36
        /*007e*/ 	.short	(.L_25 - .L_24)
.L_24:
        /*0080*/ 	.word	0x00000008
.L_25:


//--------------------- .nv.callgraph             --------------------------
	.section	.nv.callgraph,"",@"SHT_CUDA_CALLGRAPH"
	.align	4
	.sectionentsize	8
	.align		4
        /*0000*/ 	.word	0x00000000
	.align		4
        /*0004*/ 	.word	0xffffffff
	.align		4
        /*0008*/ 	.word	0x00000000
	.align		4
        /*000c*/ 	.word	0xfffffffe
	.align		4
        /*0010*/ 	.word	0x00000000
	.align		4
        /*0014*/ 	.word	0xfffffffd
	.align		4
        /*0018*/ 	.word	0x00000000
	.align		4
        /*001c*/ 	.word	0xfffffffc


//--------------------- .text.triton_poi_fused_convolution_leaky_relu_leaky_relu_backward_1 --------------------------
	.section	.text.triton_poi_fused_convolution_leaky_relu_leaky_relu_backward_1,"ax",@progbits
	.align	128
        .global         triton_poi_fused_convolution_leaky_relu_leaky_relu_backward_1
        .type           triton_poi_fused_convolution_leaky_relu_leaky_relu_backward_1,@function
        .size           triton_poi_fused_convolution_leaky_relu_leaky_relu_backward_1,(.L_x_1 - triton_poi_fused_convolution_leaky_relu_leaky_relu_backward_1)
        .other          triton_poi_fused_convolution_leaky_relu_leaky_relu_backward_1,@"STO_CUDA_ENTRY STV_DEFAULT"
triton_poi_fused_convolution_leaky_relu_leaky_relu_backward_1:
.text.triton_poi_fused_convolution_leaky_relu_leaky_relu_backward_1:
[----:B------:R-:W0:Y:S02]  /*0000*/  LDC R1, c[0x0][0x28] ;  /* 0x00000a00ff017b82 */ /* 0x000e240000000800 */
[----:B------:R-:W1:Y:S01]  /*0010*/  S2R R0, SR_TID.X ;  /* 0x0000000000007919 */ /* 0x000e620000002100 */
[----:B------:R-:W2:Y:S01]  /*0020*/  LDC.64 R4, c[0x0][0x218] ;  /* 0x00008600ff047b82 */ /* 0x000ea20000000a00 */
[----:B------:R-:W-:Y:S01]  /*0030*/  IMAD.MOV.U32 R11, RZ, RZ, RZ ;  /* 0x000000ffff0b7224 */ /* 0x000fe200078e00ff */
[----:B------:R-:W-:Y:S01]  /*0040*/  ULDC.64 UR4, c[0x0][0x208] ;  /* 0x0000820000047ab9 */ /* 0x000fe20000000a00 */
[----:B------:R-:W3:Y:S01]  /*0050*/  S2R R7, SR_CTAID.X ;  /* 0x0000000000077919 */ /* 0x000ee20000002500 */
[----:B------:R-:W-:Y:S01]  /*0060*/  ULDC.64 UR6, c[0x0][0x220] ;  /* 0x0000880000067ab9 */ /* 0x000fe20000000a00 */
[----:B-1----:R-:W-:Y:S01]  /*0070*/  IMAD.SHL.U32 R0, R0, 0x2, RZ ;  /* 0x0000000200007824 */ /* 0x002fe200078e00ff */
[----:B---3--:R-:W-:-:S04]  /*0080*/  SHF.R.S32.HI R2, RZ, 0x19, R7 ;  /* 0x00000019ff027819 */ /* 0x008fc80000011407 */
[----:B------:R-:W-:Y:S02]  /*0090*/  LOP3.LUT R0, R0, 0x3e, RZ, 0xc0, !PT ;  /* 0x0000003e00007812 */ /* 0x000fe400078ec0ff */
[----:B------:R-:W-:-:S03]  /*00a0*/  SGXT R2, R2, 0x1 ;  /* 0x000000010202781a */ /* 0x000fc60000000200 */
[----:B------:R-:W-:-:S05]  /*00b0*/  IMAD R7, R7, 0x40, R0 ;  /* 0x0000004007077824 */ /* 0x000fca00078e0200 */
[----:B------:R-:W-:Y:S02]  /*00c0*/  LEA.HI R0, R2, R7, RZ, 0x2 ;  /* 0x0000000702007211 */ /* 0x000fe400078f10ff */
[----:B------:R-:W1:Y:S01]  /*00d0*/  LDC.64 R2, c[0x0][0x210] ;  /* 0x00008400ff027b82 */ /* 0x000e620000000a00 */
[----:B------:R-:W-:Y:S02]  /*00e0*/  ISETP.GE.AND P0, PT, R7, 0x40, PT ;  /* 0x000000400700780c */ /* 0x000fe40003f06270 */
[----:B------:R-:W-:-:S04]  /*00f0*/  SHF.R.S32.HI R0, RZ, 0x2, R0 ;  /* 0x00000002ff007819 */ /* 0x000fc80000011400 */
[----:B------:R-:W-:-:S04]  /*0100*/  LEA.HI R6, R0, R0, RZ, 0x2 ;  /* 0x0000000000067211 */ /* 0x000fc800078f10ff */
[----:B------:R-:W-:-:S05]  /*0110*/  LOP3.LUT R9, R6, 0xfffffffc, RZ, 0xc0, !PT ;  /* 0xfffffffc06097812 */ /* 0x000fca00078ec0ff */
[----:B------:R-:W-:Y:S02]  /*0120*/  IMAD.IADD R9, R0, 0x1, -R9 ;  /* 0x0000000100097824 */ /* 0x000fe400078e0a09 */
[----:B------:R-:W-:Y:S02]  /*0130*/  IMAD.MOV.U32 R0, RZ, RZ, RZ ;  /* 0x000000ffff007224 */ /* 0x000fe400078e00ff */
[----:B--2---:R-:W-:Y:S01]  /*0140*/  IMAD.WIDE R4, R9, 0x4, R4 ;  /* 0x0000000409047825 */ /* 0x004fe200078e0204 */
[----:B------:R-:W-:-:S03]  /*0150*/  CS2R R8, SRZ ;  /* 0x0000000000087805 */ /* 0x000fc6000001ff00 */
[----:B-1----:R-:W-:Y:S01]  /*0160*/  IMAD.WIDE R2, R7, 0x4, R2 ;  /* 0x0000000407027825 */ /* 0x002fe200078e0202 */
[----:B------:R-:W2:Y:S04]  /*0170*/  @!P0 LDG.E.EL R11, desc[UR4][R4.64] ;  /* 0x00000004040b8981 */ /* 0x000ea8000c2e1900 */
[----:B------:R-:W2:Y:S04]  /*0180*/  @!P0 LDG.E.64 R8, desc[UR4][R2.64] ;  /* 0x0000000402088981 */ /* 0x000ea8000c1e1b00 */
[----:B------:R-:W3:Y:S01]  /*0190*/  @!P0 LDG.E.EL R0, desc[UR4][R4.64] ;  /* 0x0000000404008981 */ /* 0x000ee2000c2e1900 */
[----:B--2---:R-:W-:-:S02]  /*01a0*/  FSETP.GT.AND P2, PT, R8, -R11, PT ;  /* 0x8000000b0800720b */ /* 0x004fc40003f44000 */
[----:B---3--:R-:W-:Y:S01]  /*01b0*/  FSETP.GT.AND P1, PT, R9, -R0, PT ;  /* 0x800000000900720b */ /* 0x008fe20003f24000 */
[----:B------:R-:W-:Y:S01]  /*01c0*/  FADD R8, R11, R8 ;  /* 0x000000080b087221 */ /* 0x000fe20000000000 */
[----:B------:R-:W-:-:S09]  /*01d0*/  FADD R9, R0, R9 ;  /* 0x0000000900097221 */ /* 0x000fd20000000000 */
[----:B------:R-:W-:Y:S02]  /*01e0*/  @!P2 FMUL R8, R8, 0.10000000149011611938 ;  /* 0x3dcccccd0808a820 */ /* 0x000fe40000400000 */
[----:B------:R-:W-:-:S03]  /*01f0*/  @!P1 FMUL R9, R9, 0.10000000149011611938 ;  /* 0x3dcccccd09099820 */ /* 0x000fc60000400000 */
[----:B------:R-:W-:Y:S02]  /*0200*/  FSETP.GT.AND P3, PT, R8, RZ, PT ;  /* 0x000000ff0800720b */ /* 0x000fe40003f64000 */
[----:B------:R-:W-:Y:S02]  /*0210*/  IADD3 R6, P1, R7, UR6, RZ ;  /* 0x0000000607067c10 */ /* 0x000fe4000ff3e0ff */
[----:B------:R-:W-:Y:S02]  /*0220*/  FSETP.GT.AND P2, PT, R9, RZ, PT ;  /* 0x000000ff0900720b */ /* 0x000fe40003f44000 */
[----:B------:R-:W-:Y:S02]  /*0230*/  SEL R0, RZ, 0x1, !P3 ;  /* 0x00000001ff007807 */ /* 0x000fe40005800000 */
[----:B------:R-:W-:Y:S01]  /*0240*/  SEL R5, RZ, 0x100, !P2 ;  /* 0x00000100ff057807 */ /* 0x000fe20005000000 */
[----:B------:R1:W-:Y:S01]  /*0250*/  @!P0 STG.E.64 desc[UR4][R2.64], R8 ;  /* 0x0000000802008986 */ /* 0x0003e2000c101b04 */
[----:B------:R-:W-:-:S03]  /*0260*/  LEA.HI.X.SX32 R7, R7, UR7, 0x1, P1 ;  /* 0x0000000707077c11 */ /* 0x000fc600088f0eff */
[----:B------:R-:W-:Y:S01]  /*0270*/  IMAD.IADD R5, R0, 0x1, R5 ;  /* 0x0000000100057824 */ /* 0x000fe200078e0205 */
[----:B------:R-:W-:Y:S06]  /*0280*/  @P0 EXIT ;  /* 0x000000000000094d */ /* 0x000fec0003800000 */
[----:B------:R-:W-:Y:S01]  /*0290*/  STG.E.U16 desc[UR4][R6.64], R5 ;  /* 0x0000000506007986 */ /* 0x000fe2000c101504 */
[----:B------:R-:W-:Y:S05]  /*02a0*/  EXIT ;  /* 0x000000000000794d */ /* 0x000fea0003800000 */
.L_x_0:
[----:B------:R-:W-:-:S00]  /*02b0*/  BRA `(.L_x_0) ;  /* 0xfffffffc00fc7947 */ /* 0x000fc0000383ffff */
[----:B------:R-:W-:-:S00]  /*02c0*/  NOP ;  /* 0x0000000000007918 */ /* 0x000fc00000000000 */
        /* <DEDUP_REMOVED lines=11> */
.L_x_1:


//--------------------- .nv.constant0.triton_poi_fused_convolution_leaky_relu_leaky_relu_backward_1 --------------------------
	.section	.nv.constant0.triton_poi_fused_convolution_leaky_relu_leaky_relu_backward_1,"a",@progbits
	.sectionflags	@""
	.align	4
.nv.constant0.triton_poi_fused_convolution_leaky_relu_leaky_relu_backward_1:
	.zero		556
